	.headerflags	@"EF_CUDA_TEXMODE_UNIFIED EF_CUDA_64BIT_ADDRESS EF_CUDA_SM86 EF_CUDA_VIRTUAL_SM(EF_CUDA_SM86)"
	.elftype	@"ET_EXEC"


//--------------------- .nv.info                  --------------------------
	.section	.nv.info,"",@"SHT_CUDA_INFO"
	.align	4


	//----- nvinfo : EIATTR_REGCOUNT
	.align		4
        /*0000*/ 	.byte	0x04, 0x2f
        /*0002*/ 	.short	(.L_2 - .L_1)
	.align		4
.L_1:
        /*0004*/ 	.word	index@(triton_per_fused_add_mean_mul_pow_rsqrt_11)
        /*0008*/ 	.word	0x0000001f


	//----- nvinfo : EIATTR_FRAME_SIZE
	.align		4
.L_2:
        /*000c*/ 	.byte	0x04, 0x11
        /*000e*/ 	.short	(.L_4 - .L_3)
	.align		4
.L_3:
        /*0010*/ 	.word	index@(triton_per_fused_add_mean_mul_pow_rsqrt_11)
        /*0014*/ 	.word	0x00000000


	//----- nvinfo : EIATTR_MIN_STACK_SIZE
	.align		4
.L_4:
        /*0018*/ 	.byte	0x04, 0x12
        /*001a*/ 	.short	(.L_6 - .L_5)
	.align		4
.L_5:
        /*001c*/ 	.word	index@(triton_per_fused_add_mean_mul_pow_rsqrt_11)
        /*0020*/ 	.word	0x00000000
.L_6:


//--------------------- .nv.info.triton_per_fused_add_mean_mul_pow_rsqrt_11 --------------------------
	.section	.nv.info.triton_per_fused_add_mean_mul_pow_rsqrt_11,"",@"SHT_CUDA_INFO"
	.sectionflags	@""
	.align	4


	//----- nvinfo : EIATTR_CUDA_API_VERSION
	.align		4
        /*0000*/ 	.byte	0x04, 0x37
        /*0002*/ 	.short	(.L_8 - .L_7)
.L_7:
        /*0004*/ 	.word	0x00000080


	//----- nvinfo : EIATTR_SW2861232_WAR
	.align		4
.L_8:
        /*0008*/ 	.byte	0x01, 0x35
	.zero		2


	//----- nvinfo : EIATTR_PARAM_CBANK
	.align		4
        /*000c*/ 	.byte	0x04, 0x0a
        /*000e*/ 	.short	(.L_10 - .L_9)
	.align		4
.L_9:
        /*0010*/ 	.word	index@(.nv.constant0.triton_per_fused_add_mean_mul_pow_rsqrt_11)
        /*0014*/ 	.short	0x0160
        /*0016*/ 	.short	0x0040


	//----- nvinfo : EIATTR_CBANK_PARAM_SIZE
	.align		4
.L_10:
        /*0018*/ 	.byte	0x03, 0x19
        /*001a*/ 	.short	0x0040


	//----- nvinfo : EIATTR_KPARAM_INFO
	.align		4
        /*001c*/ 	.byte	0x04, 0x17
        /*001e*/ 	.short	(.L_12 - .L_11)
.L_11:
        /*0020*/ 	.word	0x00000000
        /*0024*/ 	.short	0x0008
        /*0026*/ 	.short	0x0038
        /*0028*/ 	.byte	0x00, 0xf4, 0x21, 0x00


	//----- nvinfo : EIATTR_KPARAM_INFO
	.align		4
.L_12:
        /*002c*/ 	.byte	0x04, 0x17
        /*002e*/ 	.short	(.L_14 - .L_13)
.L_13:
        /*0030*/ 	.word	0x00000000
        /*0034*/ 	.short	0x0007
        /*0036*/ 	.short	0x0034
        /*0038*/ 	.byte	0x00, 0xf0, 0x11, 0x00


	//----- nvinfo : EIATTR_KPARAM_INFO
	.align		4
.L_14:
        /*003c*/ 	.byte	0x04, 0x17
        /*003e*/ 	.short	(.L_16 - .L_15)
.L_15:
        /*0040*/ 	.word	0x00000000
        /*0044*/ 	.short	0x0006
        /*0046*/ 	.short	0x0030
        /*0048*/ 	.byte	0x00, 0xf0, 0x11, 0x00


	//----- nvinfo : EIATTR_KPARAM_INFO
	.align		4
.L_16:
        /*004c*/ 	.byte	0x04, 0x17
        /*004e*/ 	.short	(.L_18 - .L_17)
.L_17:
        /*0050*/ 	.word	0x00000000
        /*0054*/ 	.short	0x0005
        /*0056*/ 	.short	0x0028
        /*0058*/ 	.byte	0x00, 0xf4, 0x21, 0x00


	//----- nvinfo : EIATTR_KPARAM_INFO
	.align		4
.L_18:
        /*005c*/ 	.byte	0x04, 0x17
        /*005e*/ 	.short	(.L_20 - .L_19)
.L_19:
        /*0060*/ 	.word	0x00000000
        /*0064*/ 	.short	0x0004
        /*0066*/ 	.short	0x0020
        /*0068*/ 	.byte	0x00, 0xf4, 0x21, 0x00


	//----- nvinfo : EIATTR_KPARAM_INFO
	.align		4
.L_20:
        /*006c*/ 	.byte	0x04, 0x17
        /*006e*/ 	.short	(.L_22 - .L_21)
.L_21:
        /*0070*/ 	.word	0x00000000
        /*0074*/ 	.short	0x0003
        /*0076*/ 	.short	0x0018
        /*0078*/ 	.byte	0x00, 0xf4, 0x21, 0x00


	//----- nvinfo : EIATTR_KPARAM_INFO
	.align		4
.L_22:
        /*007c*/ 	.byte	0x04, 0x17
        /*007e*/ 	.short	(.L_24 - .L_23)
.L_23:
        /*0080*/ 	.word	0x00000000
        /*0084*/ 	.short	0x0002
        /*0086*/ 	.short	0x0010
        /*0088*/ 	.byte	0x00, 0xf4, 0x21, 0x00


	//----- nvinfo : EIATTR_KPARAM_INFO
	.align		4
.L_24:
        /*008c*/ 	.byte	0x04, 0x17
        /*008e*/ 	.short	(.L_26 - .L_25)
.L_25:
        /*0090*/ 	.word	0x00000000
        /*0094*/ 	.short	0x0001
        /*0096*/ 	.short	0x0008
        /*0098*/ 	.byte	0x00, 0xf4, 0x21, 0x00


	//----- nvinfo : EIATTR_KPARAM_INFO
	.align		4
.L_26:
        /*009c*/ 	.byte	0x04, 0x17
        /*009e*/ 	.short	(.L_28 - .L_27)
.L_27:
        /*00a0*/ 	.word	0x00000000
        /*00a4*/ 	.short	0x0000
        /*00a6*/ 	.short	0x0000
        /*00a8*/ 	.byte	0x00, 0xf4, 0x21, 0x00


	//----- nvinfo : EIATTR_MAXREG_COUNT
	.align		4
.L_28:
        /*00ac*/ 	.byte	0x03, 0x1b
        /*00ae*/ 	.short	0x00ff


	//----- nvinfo : EIATTR_COOP_GROUP_MASK_REGIDS
	.align		4
        /*00b0*/ 	.byte	0x04, 0x29
        /*00b2*/ 	.short	(.L_30 - .L_29)


	//   ....[0]....
.L_29:
        /*00b4*/ 	.word	0xffffffff


	//   ....[1]....
        /*00b8*/ 	.word	0xffffffff


	//   ....[2]....
        /*00bc*/ 	.word	0xffffffff


	//   ....[3]....
        /*00c0*/ 	.word	0xffffffff


	//   ....[4]....
        /*00c4*/ 	.word	0xffffffff


	//   ....[5]....
        /*00c8*/ 	.word	0xffffffff


	//   ....[6]....
        /*00cc*/ 	.word	0xffffffff


	//----- nvinfo : EIATTR_COOP_GROUP_INSTR_OFFSETS
	.align		4
.L_30:
        /*00d0*/ 	.byte	0x04, 0x28
        /*00d2*/ 	.short	(.L_32 - .L_31)


	//   ....[0]....
.L_31:
        /*00d4*/ 	.word	0x000002c0


	//   ....[1]....
        /*00d8*/ 	.word	0x00000310


	//   ....[2]....
        /*00dc*/ 	.word	0x00000380


	//   ....[3]....
        /*00e0*/ 	.word	0x000003a0


	//   ....[4]....
        /*00e4*/ 	.word	0x000003c0


	//   ....[5]....
        /*00e8*/ 	.word	0x00000430


	//   ....[6]....
        /*00ec*/ 	.word	0x00000460


	//----- nvinfo : EIATTR_EXIT_INSTR_OFFSETS
	.align		4
.L_32:
        /*00f0*/ 	.byte	0x04, 0x1c
        /*00f2*/ 	.short	(.L_34 - .L_33)


	//   ....[0]....
.L_33:
        /*00f4*/ 	.word	0x00000590


	//   ....[1]....
        /*00f8*/ 	.word	0x000005b0


	//----- nvinfo : EIATTR_REQNTID
	.align		4
.L_34:
        /*00fc*/ 	.byte	0x04, 0x10
        /*00fe*/ 	.short	(.L_36 - .L_35)
.L_35:
        /*0100*/ 	.word	0x00000080
        /*0104*/ 	.word	0x00000001
        /*0108*/ 	.word	0x00000001
.L_36:


//--------------------- .nv.callgraph             --------------------------
	.section	.nv.callgraph,"",@"SHT_CUDA_CALLGRAPH"
	.align	4
	.sectionentsize	8
	.align		4
        /*0000*/ 	.word	0x00000000
	.align		4
        /*0004*/ 	.word	0xffffffff
	.align		4
        /*0008*/ 	.word	0x00000000
	.align		4
        /*000c*/ 	.word	0xfffffffe
	.align		4
        /*0010*/ 	.word	0x00000000
	.align		4
        /*0014*/ 	.word	0xfffffffd
	.align		4
        /*0018*/ 	.word	0x00000000
	.align		4
        /*001c*/ 	.word	0xfffffffc


//--------------------- .nv.rel.action            --------------------------
	.section	.nv.rel.action,"",@"SHT_CUDA_RELOCINFO"
	.align	8
	.sectionentsize	8
        /*0000*/ 	.byte	0x73, 0x00, 0x00, 0x00, 0x00, 0x00, 0x00, 0x00, 0x00, 0x00, 0x00, 0x11, 0x25, 0x00, 0x05, 0x36


//--------------------- .nv.constant4             --------------------------
	.section	.nv.constant4,"a",@progbits
	.align	8
	.align		8
.nv.constant4:
        /*0000*/ 	.dword	_$_str


//--------------------- .nv.constant0.triton_per_fused_add_mean_mul_pow_rsqrt_11 --------------------------
	.section	.nv.constant0.triton_per_fused_add_mean_mul_pow_rsqrt_11,"a",@progbits
	.sectionflags	@""
	.align	4
.nv.constant0.triton_per_fused_add_mean_mul_pow_rsqrt_11:
	.zero		416


//--------------------- .text.triton_per_fused_add_mean_mul_pow_rsqrt_11 --------------------------
	.section	.text.triton_per_fused_add_mean_mul_pow_rsqrt_11,"ax",@progbits
	.sectionflags	@"SHF_BARRIERS=1"
	.sectioninfo	@"SHI_REGISTERS=31"
	.align	128
        .global         triton_per_fused_add_mean_mul_pow_rsqrt_11
        .type           triton_per_fused_add_mean_mul_pow_rsqrt_11,@function
        .size           triton_per_fused_add_mean_mul_pow_rsqrt_11,(.L_x_1 - triton_per_fused_add_mean_mul_pow_rsqrt_11)
        .other          triton_per_fused_add_mean_mul_pow_rsqrt_11,@"STO_CUDA_ENTRY STV_DEFAULT"
triton_per_fused_add_mean_mul_pow_rsqrt_11:
.text.triton_per_fused_add_mean_mul_pow_rsqrt_11:
[----:B------:R-:W-:Y:S02]  /*0000*/  MOV R1, c[0x0][0x28] ;  /* 0x00000a0000017a02 */ /* 0x000fe40000000f00 */
[----:B------:R-:W0:Y:S01]  /*0010*/  S2R R20, SR_TID.X ;  /* 0x0000000000147919 */ /* 0x000e220000002100 */
[----:B------:R-:W-:Y:S01]  /*0020*/  MOV R0, 0x4 ;  /* 0x0000000400007802 */ /* 0x000fe20000000f00 */
[----:B------:R-:W-:Y:S01]  /*0030*/  CS2R R4, SRZ ;  /* 0x0000000000047805 */ /* 0x000fe2000001ff00 */
[----:B------:R-:W-:Y:S01]  /*0040*/  CS2R R6, SRZ ;  /* 0x0000000000067805 */ /* 0x000fe2000001ff00 */
[----:B------:R-:W1:Y:S01]  /*0050*/  S2R R2, SR_CTAID.X ;  /* 0x0000000000027919 */ /* 0x000e620000002500 */
[----:B------:R-:W-:Y:S01]  /*0060*/  CS2R R8, SRZ ;  /* 0x0000000000087805 */ /* 0x000fe2000001ff00 */
[----:B------:R-:W-:Y:S01]  /*0070*/  CS2R R10, SRZ ;  /* 0x00000000000a7805 */ /* 0x000fe2000001ff00 */
[----:B------:R-:W-:Y:S01]  /*0080*/  ULDC.64 UR4, c[0x0][0x118] ;  /* 0x0000460000047ab9 */ /* 0x000fe20000000a00 */
[----:B0-----:R-:W-:-:S04]  /*0090*/  SHF.L.U32 R23, R20, 0x2, RZ ;  /* 0x0000000214177819 */ /* 0x001fc800000006ff */
[----:B------:R-:W-:-:S04]  /*00a0*/  LOP3.LUT R23, R23, 0x1fc, RZ, 0xc0, !PT ;  /* 0x000001fc17177812 */ /* 0x000fc800078ec0ff */
[----:B------:R-:W-:Y:S01]  /*00b0*/  ISETP.GE.U32.AND P0, PT, R23, 0x180, PT ;  /* 0x000001801700780c */ /* 0x000fe20003f06070 */
[----:B-1----:R-:W-:Y:S01]  /*00c0*/  IMAD R21, R2, 0x180, R23 ;  /* 0x0000018002157824 */ /* 0x002fe200078e0217 */
[----:B------:R-:W-:-:S03]  /*00d0*/  CS2R R12, SRZ ;  /* 0x00000000000c7805 */ /* 0x000fc6000001ff00 */
[----:B------:R-:W-:Y:S01]  /*00e0*/  IMAD.WIDE R18, R21, R0, c[0x0][0x168] ;  /* 0x00005a0015127625 */ /* 0x000fe200078e0200 */
[----:B------:R-:W-:-:S03]  /*00f0*/  CS2R R14, SRZ ;  /* 0x00000000000e7805 */ /* 0x000fc6000001ff00 */
[----:B------:R-:W-:Y:S01]  /*0100*/  IMAD.WIDE R2, R21, R0, c[0x0][0x160] ;  /* 0x0000580015027625 */ /* 0x000fe200078e0200 */
[----:B------:R-:W-:-:S03]  /*0110*/  CS2R R16, SRZ ;  /* 0x0000000000107805 */ /* 0x000fc6000001ff00 */
[CC--:B------:R-:W-:Y:S01]  /*0120*/  IMAD.WIDE R24, R21.reuse, R0.reuse, c[0x0][0x170] ;  /* 0x00005c0015187625 */ /* 0x0c0fe200078e0200 */
[----:B------:R0:W2:Y:S04]  /*0130*/  @!P0 LDG.E.128 R4, [R18.64] ;  /* 0x0000000412048981 */ /* 0x0000a8000c1e1d00 */
[----:B------:R-:W2:Y:S01]  /*0140*/  @!P0 LDG.E.128 R8, [R2.64] ;  /* 0x0000000402088981 */ /* 0x000ea2000c1e1d00 */
[----:B------:R-:W-:-:S03]  /*0150*/  IMAD.WIDE R26, R21, R0, c[0x0][0x178] ;  /* 0x00005e00151a7625 */ /* 0x000fc600078e0200 */
[----:B------:R-:W3:Y:S01]  /*0160*/  @!P0 LDG.E.128 R12, [R24.64] ;  /* 0x00000004180c8981 */ /* 0x000ee2000c1e1d00 */
[----:B0-----:R-:W-:-:S06]  /*0170*/  CS2R R18, SRZ ;  /* 0x0000000000127805 */ /* 0x001fcc000001ff00 */
[----:B------:R-:W4:Y:S01]  /*0180*/  @!P0 LDG.E.128 R16, [R26.64] ;  /* 0x000000041a108981 */ /* 0x000f22000c1e1d00 */
[C---:B------:R-:W-:Y:S02]  /*0190*/  LOP3.LUT P1, RZ, R20.reuse, 0x1f, RZ, 0xc0, !PT ;  /* 0x0000001f14ff7812 */ /* 0x040fe4000782c0ff */
[----:B------:R-:W-:Y:S01]  /*01a0*/  ISETP.GE.U32.AND P2, PT, R20, 0x4, PT ;  /* 0x000000041400780c */ /* 0x000fe20003f46070 */
[----:B--2---:R-:W-:Y:S01]  /*01b0*/  FADD R28, R5, R9 ;  /* 0x00000009051c7221 */ /* 0x004fe20000000000 */
[----:B------:R-:W-:-:S03]  /*01c0*/  FADD R5, R4, R8 ;  /* 0x0000000804057221 */ /* 0x000fc60000000000 */
[----:B---3--:R-:W-:Y:S01]  /*01d0*/  FADD R28, R28, R13 ;  /* 0x0000000d1c1c7221 */ /* 0x008fe20000000000 */
[----:B------:R-:W-:Y:S01]  /*01e0*/  FADD R5, R5, R12 ;  /* 0x0000000c05057221 */ /* 0x000fe20000000000 */
[----:B------:R-:W-:Y:S01]  /*01f0*/  FADD R9, R6, R10 ;  /* 0x0000000a06097221 */ /* 0x000fe20000000000 */
[----:B------:R-:W-:Y:S01]  /*0200*/  FADD R4, R7, R11 ;  /* 0x0000000b07047221 */ /* 0x000fe20000000000 */
[----:B----4-:R-:W-:Y:S01]  /*0210*/  FADD R17, R28, R17 ;  /* 0x000000111c117221 */ /* 0x010fe20000000000 */
[----:B------:R-:W-:Y:S01]  /*0220*/  FADD R16, R5, R16 ;  /* 0x0000001005107221 */ /* 0x000fe20000000000 */
[----:B------:R-:W-:Y:S02]  /*0230*/  FADD R9, R9, R14 ;  /* 0x0000000e09097221 */ /* 0x000fe40000000000 */
[----:B------:R-:W-:Y:S01]  /*0240*/  FMUL R5, R17, R17 ;  /* 0x0000001111057220 */ /* 0x000fe20000400000 */
[----:B------:R-:W-:Y:S01]  /*0250*/  FADD R4, R4, R15 ;  /* 0x0000000f04047221 */ /* 0x000fe20000000000 */
[----:B------:R-:W-:-:S02]  /*0260*/  FADD R18, R9, R18 ;  /* 0x0000001209127221 */ /* 0x000fc40000000000 */
[----:B------:R-:W-:Y:S01]  /*0270*/  FFMA R5, R16, R16, R5 ;  /* 0x0000001010057223 */ /* 0x000fe20000000005 */
[----:B------:R-:W-:-:S03]  /*0280*/  FADD R19, R4, R19 ;  /* 0x0000001304137221 */ /* 0x000fc60000000000 */
[----:B------:R-:W-:-:S04]  /*0290*/  FFMA R4, R18, R18, R5 ;  /* 0x0000001212047223 */ /* 0x000fc80000000005 */
[----:B------:R-:W-:-:S05]  /*02a0*/  FFMA R4, R19, R19, R4 ;  /* 0x0000001313047223 */ /* 0x000fca0000000004 */
[----:B------:R-:W-:-:S05]  /*02b0*/  FSEL R12, R4, RZ, !P0 ;  /* 0x000000ff040c7208 */ /* 0x000fca0004000000 */
[----:B------:R-:W0:Y:S01]  /*02c0*/  SHFL.BFLY PT, R13, R12, 0x10, 0x1f ;  /* 0x0e001f000c0d7f89 */ /* 0x000e2200000e0000 */
[----:B------:R-:W-:Y:S02]  /*02d0*/  @!P0 MOV R10, 0x0 ;  /* 0x00000000000a8802 */ /* 0x000fe40000000f00 */
[----:B------:R-:W-:Y:S02]  /*02e0*/  @!P0 MOV R11, 0x14f00000 ;  /* 0x14f00000000b8802 */ /* 0x000fe40000000f00 */
[----:B------:R-:W1:Y:S01]  /*02f0*/  @!P0 R2UR UR6, R10 ;  /* 0x000000000a0683c2 */ /* 0x000e6200000e0000 */
[----:B0-----:R-:W-:-:S05]  /*0300*/  FADD R13, R12, R13 ;  /* 0x0000000d0c0d7221 */ /* 0x001fca0000000000 */
[----:B------:R-:W0:Y:S02]  /*0310*/  SHFL.BFLY PT, R14, R13, 0x8, 0x1f ;  /* 0x0d001f000d0e7f89 */ /* 0x000e2400000e0000 */
[----:B------:R-:W1:Y:S01]  /*0320*/  @!P0 R2UR UR7, R11 ;  /* 0x000000000b0783c2 */ /* 0x000e6200000e0000 */
[----:B------:R-:W-:Y:S01]  /*0330*/  CS2R R4, SRZ ;  /* 0x0000000000047805 */ /* 0x000fe2000001ff00 */
[----:B------:R-:W-:Y:S01]  /*0340*/  CS2R R6, SRZ ;  /* 0x0000000000067805 */ /* 0x000fe2000001ff00 */
[----:B------:R-:W-:Y:S01]  /*0350*/  IMAD.WIDE.U32 R8, R23, R0, c[0x0][0x180] ;  /* 0x0000600017087625 */ /* 0x000fe200078e0000 */
[----:B0-----:R-:W-:-:S04]  /*0360*/  FADD R14, R13, R14 ;  /* 0x0000000e0d0e7221 */ /* 0x001fc80000000000 */
[----:B-1----:R0:W2:Y:S04]  /*0370*/  @!P0 LDG.E.EL.128 R4, desc[UR6][R8.64] ;  /* 0x0000000608048981 */ /* 0x0020a8200c2e1d00 */
[----:B------:R-:W1:Y:S02]  /*0380*/  SHFL.BFLY PT, R11, R14, 0x4, 0x1f ;  /* 0x0c801f000e0b7f89 */ /* 0x000e6400000e0000 */
[----:B-1----:R-:W-:-:S05]  /*0390*/  FADD R11, R14, R11 ;  /* 0x0000000b0e0b7221 */ /* 0x002fca0000000000 */
[----:B------:R-:W1:Y:S02]  /*03a0*/  SHFL.BFLY PT, R10, R11, 0x2, 0x1f ;  /* 0x0c401f000b0a7f89 */ /* 0x000e6400000e0000 */
[----:B-1----:R-:W-:-:S05]  /*03b0*/  FADD R10, R11, R10 ;  /* 0x0000000a0b0a7221 */ /* 0x002fca0000000000 */
[----:B------:R-:W1:Y:S01]  /*03c0*/  SHFL.BFLY PT, R15, R10, 0x1, 0x1f ;  /* 0x0c201f000a0f7f89 */ /* 0x000e6200000e0000 */
[----:B0-----:R-:W-:-:S04]  /*03d0*/  SHF.R.U32.HI R8, RZ, 0x3, R20 ;  /* 0x00000003ff087819 */ /* 0x001fc80000011614 */
[----:B------:R-:W-:Y:S01]  /*03e0*/  LOP3.LUT R8, R8, 0xc, RZ, 0xc0, !PT ;  /* 0x0000000c08087812 */ /* 0x000fe200078ec0ff */
[----:B-1----:R-:W-:-:S05]  /*03f0*/  FADD R15, R10, R15 ;  /* 0x0000000f0a0f7221 */ /* 0x002fca0000000000 */
[----:B------:R-:W-:Y:S04]  /*0400*/  @!P1 STS [R8], R15 ;  /* 0x0000000f08009388 */ /* 0x000fe80000000800 */
[----:B------:R-:W-:Y:S06]  /*0410*/  BAR.SYNC.DEFER_BLOCKING 0x0 ;  /* 0x0000000000007b1d */ /* 0x000fec0000010000 */
[----:B------:R-:W0:Y:S04]  /*0420*/  @!P2 LDS R22, [R20.X4] ;  /* 0x000000001416a984 */ /* 0x000e280000004800 */
[----:B0-----:R-:W0:Y:S01]  /*0430*/  SHFL.BFLY PT, R9, R22, 0x2, 0x1f ;  /* 0x0c401f0016097f89 */ /* 0x001e2200000e0000 */
[----:B------:R-:W-:Y:S01]  /*0440*/  ISETP.NE.AND P1, PT, R20, RZ, PT ;  /* 0x000000ff1400720c */ /* 0x000fe20003f25270 */
[----:B0-----:R-:W-:-:S05]  /*0450*/  FADD R9, R22, R9 ;  /* 0x0000000916097221 */ /* 0x001fca0000000000 */
[----:B------:R-:W0:Y:S02]  /*0460*/  SHFL.BFLY PT, R10, R9, 0x1, 0x1f ;  /* 0x0c201f00090a7f89 */ /* 0x000e2400000e0000 */
[----:B0-----:R-:W-:-:S05]  /*0470*/  FADD R11, R9, R10 ;  /* 0x0000000a090b7221 */ /* 0x001fca0000000000 */
[----:B------:R-:W-:Y:S04]  /*0480*/  @!P1 STS [R20.X4], R11 ;  /* 0x0000000b14009388 */ /* 0x000fe80000004800 */
[----:B------:R-:W-:Y:S06]  /*0490*/  BAR.SYNC.DEFER_BLOCKING 0x0 ;  /* 0x0000000000007b1d */ /* 0x000fec0000010000 */
[----:B------:R-:W0:Y:S01]  /*04a0*/  LDS R10, [RZ] ;  /* 0x00000000ff0a7984 */ /* 0x000e220000000800 */
[----:B------:R-:W-:-:S03]  /*04b0*/  MOV R13, 0x3b2aaaab ;  /* 0x3b2aaaab000d7802 */ /* 0x000fc60000000f00 */
[----:B------:R1:W-:Y:S01]  /*04c0*/  @!P0 STG.E.128 [R2.64], R16 ;  /* 0x0000001002008986 */ /* 0x0003e2000c101d04 */
[----:B0-----:R-:W-:-:S04]  /*04d0*/  FADD R10, RZ, R10 ;  /* 0x0000000aff0a7221 */ /* 0x001fc80000000000 */
[----:B------:R-:W-:-:S06]  /*04e0*/  FFMA R10, R10, R13, 9.9999999747524270788e-07 ;  /* 0x358637bd0a0a7423 */ /* 0x000fcc000000000d */
[----:B------:R-:W0:Y:S02]  /*04f0*/  MUFU.RSQ R10, R10 ;  /* 0x0000000a000a7308 */ /* 0x000e240000001400 */
[-C--:B0-----:R-:W-:Y:S01]  /*0500*/  FMUL R9, R16, R10.reuse ;  /* 0x0000000a10097220 */ /* 0x081fe20000400000 */
[-C--:B------:R-:W-:Y:S01]  /*0510*/  FMUL R8, R17, R10.reuse ;  /* 0x0000000a11087220 */ /* 0x080fe20000400000 */
[-C--:B------:R-:W-:Y:S01]  /*0520*/  FMUL R13, R18, R10.reuse ;  /* 0x0000000a120d7220 */ /* 0x080fe20000400000 */
[----:B------:R-:W-:Y:S01]  /*0530*/  FMUL R12, R19, R10 ;  /* 0x0000000a130c7220 */ /* 0x000fe20000400000 */
[----:B--2---:R-:W-:Y:S01]  /*0540*/  FMUL R24, R9, R4 ;  /* 0x0000000409187220 */ /* 0x004fe20000400000 */
[----:B------:R-:W-:Y:S01]  /*0550*/  FMUL R25, R8, R5 ;  /* 0x0000000508197220 */ /* 0x000fe20000400000 */
[----:B------:R-:W-:Y:S01]  /*0560*/  FMUL R26, R13, R6 ;  /* 0x000000060d1a7220 */ /* 0x000fe20000400000 */
[----:B------:R-:W-:Y:S01]  /*0570*/  FMUL R27, R12, R7 ;  /* 0x000000070c1b7220 */ /* 0x000fe20000400000 */
[----:B------:R-:W-:Y:S01]  /*0580*/  IMAD.WIDE R4, R21, R0, c[0x0][0x188] ;  /* 0x0000620015047625 */ /* 0x000fe200078e0200 */
[----:B------:R-:W-:Y:S06]  /*0590*/  @P0 EXIT ;  /* 0x000000000000094d */ /* 0x000fec0003800000 */
[----:B-1----:R-:W-:Y:S01]  /*05a0*/  STG.E.128 [R4.64], R24 ;  /* 0x0000001804007986 */ /* 0x002fe2000c101d04 */
[----:B------:R-:W-:Y:S05]  /*05b0*/  EXIT ;  /* 0x000000000000794d */ /* 0x000fea0003800000 */
.L_x_0:
[----:B------:R-:W-:-:S00]  /*05c0*/  BRA `(.L_x_0) ;  /* 0xfffffff000007947 */ /* 0x000fc0000383ffff */
[----:B------:R-:W-:-:S00]  /*05d0*/  NOP ;  /* 0x0000000000007918 */ /* 0x000fc00000000000 */
        /* <DEDUP_REMOVED lines=10> */
.L_x_1:


//--------------------- .nv.global.init           --------------------------
	.section	.nv.global.init,"aw",@progbits
.nv.global.init:
	.type		_$_str,@object
	.size		_$_str,(.L_0 - _$_str)
_$_str:
        /*0000*/ 	.byte	0x5f, 0x5f, 0x43, 0x55, 0x44, 0x41, 0x5f, 0x46, 0x54, 0x5a, 0x00
.L_0:


//--------------------- .nv.shared.triton_per_fused_add_mean_mul_pow_rsqrt_11 --------------------------
	.section	.nv.shared.triton_per_fused_add_mean_mul_pow_rsqrt_11,"aw",@nobits
	.sectionflags	@""
	.align	16
